	.headerflags	@"EF_CUDA_TEXMODE_UNIFIED EF_CUDA_64BIT_ADDRESS EF_CUDA_ACCELERATORS EF_CUDA_SM90 EF_CUDA_VIRTUAL_SM(EF_CUDA_SM90)"
	.elftype	@"ET_EXEC"


//--------------------- .nv.info                  --------------------------
	.section	.nv.info,"",@"SHT_CUDA_INFO"
	.align	4


	//----- nvinfo : EIATTR_REGCOUNT
	.align		4
        /*0000*/ 	.byte	0x04, 0x2f
        /*0002*/ 	.short	(.L_3 - .L_2)
	.align		4
.L_2:
        /*0004*/ 	.word	index@(triton_poi_fused__native_batch_norm_legit_no_training_add_convolution_relu_17)
        /*0008*/ 	.word	0x00000018


	//----- nvinfo : EIATTR_MIN_STACK_SIZE
	.align		4
.L_3:
        /*000c*/ 	.byte	0x04, 0x12
        /*000e*/ 	.short	(.L_5 - .L_4)
	.align		4
.L_4:
        /*0010*/ 	.word	index@(triton_poi_fused__native_batch_norm_legit_no_training_add_convolution_relu_17)
        /*0014*/ 	.word	0x00000000


	//----- nvinfo : EIATTR_FRAME_SIZE
	.align		4
.L_5:
        /*0018*/ 	.byte	0x04, 0x11
        /*001a*/ 	.short	(.L_7 - .L_6)
	.align		4
.L_6:
        /*001c*/ 	.word	index@(triton_poi_fused__native_batch_norm_legit_no_training_add_convolution_relu_17)
        /*0020*/ 	.word	0x00000000


	//----- nvinfo : EIATTR_MIN_STACK_SIZE
	.align		4
.L_7:
        /*0024*/ 	.byte	0x04, 0x12
        /*0026*/ 	.short	(.L_9 - .L_8)
	.align		4
.L_8:
        /*0028*/ 	.word	index@(triton_poi_fused__native_batch_norm_legit_no_training_add_convolution_relu_17)
        /*002c*/ 	.word	0x00000000
.L_9:


//--------------------- .nv.info.triton_poi_fused__native_batch_norm_legit_no_training_add_convolution_relu_17 --------------------------
	.section	.nv.info.triton_poi_fused__native_batch_norm_legit_no_training_add_convolution_relu_17,"",@"SHT_CUDA_INFO"
	.sectionflags	@""
	.align	4


	//----- nvinfo : EIATTR_CUDA_API_VERSION
	.align		4
        /*0000*/ 	.byte	0x04, 0x37
        /*0002*/ 	.short	(.L_11 - .L_10)
.L_10:
        /*0004*/ 	.word	0x0000007c


	//----- nvinfo : EIATTR_KPARAM_INFO
	.align		4
.L_11:
        /*0008*/ 	.byte	0x04, 0x17
        /*000a*/ 	.short	(.L_13 - .L_12)
.L_12:
        /*000c*/ 	.word	0x00000000
        /*0010*/ 	.short	0x0008
        /*0012*/ 	.short	0x0040
        /*0014*/ 	.byte	0x00, 0xf0, 0x11, 0x00


	//----- nvinfo : EIATTR_KPARAM_INFO
	.align		4
.L_13:
        /*0018*/ 	.byte	0x04, 0x17
        /*001a*/ 	.short	(.L_15 - .L_14)
.L_14:
        /*001c*/ 	.word	0x00000000
        /*0020*/ 	.short	0x0007
        /*0022*/ 	.short	0x0038
        /*0024*/ 	.byte	0x00, 0xf4, 0x21, 0x00


	//----- nvinfo : EIATTR_KPARAM_INFO
	.align		4
.L_15:
        /*0028*/ 	.byte	0x04, 0x17
        /*002a*/ 	.short	(.L_17 - .L_16)
.L_16:
        /*002c*/ 	.word	0x00000000
        /*0030*/ 	.short	0x0006
        /*0032*/ 	.short	0x0030
        /*0034*/ 	.byte	0x00, 0xf4, 0x21, 0x00


	//----- nvinfo : EIATTR_KPARAM_INFO
	.align		4
.L_17:
        /*0038*/ 	.byte	0x04, 0x17
        /*003a*/ 	.short	(.L_19 - .L_18)
.L_18:
        /*003c*/ 	.word	0x00000000
        /*0040*/ 	.short	0x0005
        /*0042*/ 	.short	0x0028
        /*0044*/ 	.byte	0x00, 0xf4, 0x21, 0x00


	//----- nvinfo : EIATTR_KPARAM_INFO
	.align		4
.L_19:
        /*0048*/ 	.byte	0x04, 0x17
        /*004a*/ 	.short	(.L_21 - .L_20)
.L_20:
        /*004c*/ 	.word	0x00000000
        /*0050*/ 	.short	0x0004
        /*0052*/ 	.short	0x0020
        /*0054*/ 	.byte	0x00, 0xf4, 0x21, 0x00


	//----- nvinfo : EIATTR_KPARAM_INFO
	.align		4
.L_21:
        /*0058*/ 	.byte	0x04, 0x17
        /*005a*/ 	.short	(.L_23 - .L_22)
.L_22:
        /*005c*/ 	.word	0x00000000
        /*0060*/ 	.short	0x0003
        /*0062*/ 	.short	0x0018
        /*0064*/ 	.byte	0x00, 0xf4, 0x21, 0x00


	//----- nvinfo : EIATTR_KPARAM_INFO
	.align		4
.L_23:
        /*0068*/ 	.byte	0x04, 0x17
        /*006a*/ 	.short	(.L_25 - .L_24)
.L_24:
        /*006c*/ 	.word	0x00000000
        /*0070*/ 	.short	0x0002
        /*0072*/ 	.short	0x0010
        /*0074*/ 	.byte	0x00, 0xf4, 0x21, 0x00


	//----- nvinfo : EIATTR_KPARAM_INFO
	.align		4
.L_25:
        /*0078*/ 	.byte	0x04, 0x17
        /*007a*/ 	.short	(.L_27 - .L_26)
.L_26:
        /*007c*/ 	.word	0x00000000
        /*0080*/ 	.short	0x0001
        /*0082*/ 	.short	0x0008
        /*0084*/ 	.byte	0x00, 0xf4, 0x21, 0x00


	//----- nvinfo : EIATTR_KPARAM_INFO
	.align		4
.L_27:
        /*0088*/ 	.byte	0x04, 0x17
        /*008a*/ 	.short	(.L_29 - .L_28)
.L_28:
        /*008c*/ 	.word	0x00000000
        /*0090*/ 	.short	0x0000
        /*0092*/ 	.short	0x0000
        /*0094*/ 	.byte	0x00, 0xf4, 0x21, 0x00


	//----- nvinfo : EIATTR_SPARSE_MMA_MASK
	.align		4
.L_29:
        /*0098*/ 	.byte	0x03, 0x50
        /*009a*/ 	.short	0x0000


	//----- nvinfo : EIATTR_MAXREG_COUNT
	.align		4
        /*009c*/ 	.byte	0x03, 0x1b
        /*009e*/ 	.short	0x00ff


	//----- nvinfo : EIATTR_EXIT_INSTR_OFFSETS
	.align		4
        /*00a0*/ 	.byte	0x04, 0x1c
        /*00a2*/ 	.short	(.L_31 - .L_30)


	//   ....[0]....
.L_30:
        /*00a4*/ 	.word	0x00000480


	//----- nvinfo : EIATTR_REQNTID
	.align		4
.L_31:
        /*00a8*/ 	.byte	0x04, 0x10
        /*00aa*/ 	.short	(.L_33 - .L_32)
.L_32:
        /*00ac*/ 	.word	0x00000080
        /*00b0*/ 	.word	0x00000001
        /*00b4*/ 	.word	0x00000001


	//----- nvinfo : EIATTR_CBANK_PARAM_SIZE
	.align		4
.L_33:
        /*00b8*/ 	.byte	0x03, 0x19
        /*00ba*/ 	.short	0x0044


	//----- nvinfo : EIATTR_PARAM_CBANK
	.align		4
        /*00bc*/ 	.byte	0x04, 0x0a
        /*00be*/ 	.short	(.L_35 - .L_34)
	.align		4
.L_34:
        /*00c0*/ 	.word	index@(.nv.constant0.triton_poi_fused__native_batch_norm_legit_no_training_add_convolution_relu_17)
        /*00c4*/ 	.short	0x0210
        /*00c6*/ 	.short	0x0044


	//----- nvinfo : EIATTR_SW_WAR
	.align		4
.L_35:
        /*00c8*/ 	.byte	0x04, 0x36
        /*00ca*/ 	.short	(.L_37 - .L_36)
.L_36:
        /*00cc*/ 	.word	0x00000008
.L_37:


//--------------------- .nv.callgraph             --------------------------
	.section	.nv.callgraph,"",@"SHT_CUDA_CALLGRAPH"
	.align	4
	.sectionentsize	8
	.align		4
        /*0000*/ 	.word	0x00000000
	.align		4
        /*0004*/ 	.word	0xffffffff
	.align		4
        /*0008*/ 	.word	0x00000000
	.align		4
        /*000c*/ 	.word	0xfffffffe
	.align		4
        /*0010*/ 	.word	0x00000000
	.align		4
        /*0014*/ 	.word	0xfffffffd
	.align		4
        /*0018*/ 	.word	0x00000000
	.align		4
        /*001c*/ 	.word	0xfffffffc


//--------------------- .nv.constant4             --------------------------
	.section	.nv.constant4,"a",@progbits
	.align	8
	.align		8
.nv.constant4:
        /*0000*/ 	.dword	_$_str
	.align		8
        /*0008*/ 	.dword	_$_str_$_2


//--------------------- .text.triton_poi_fused__native_batch_norm_legit_no_training_add_convolution_relu_17 --------------------------
	.section	.text.triton_poi_fused__native_batch_norm_legit_no_training_add_convolution_relu_17,"ax",@progbits
	.align	128
        .global         triton_poi_fused__native_batch_norm_legit_no_training_add_convolution_relu_17
        .type           triton_poi_fused__native_batch_norm_legit_no_training_add_convolution_relu_17,@function
        .size           triton_poi_fused__native_batch_norm_legit_no_training_add_convolution_relu_17,(.L_x_1 - triton_poi_fused__native_batch_norm_legit_no_training_add_convolution_relu_17)
        .other          triton_poi_fused__native_batch_norm_legit_no_training_add_convolution_relu_17,@"STO_CUDA_ENTRY STV_DEFAULT"
triton_poi_fused__native_batch_norm_legit_no_training_add_convolution_relu_17:
.text.triton_poi_fused__native_batch_norm_legit_no_training_add_convolution_relu_17:
[----:B------:R-:W-:Y:S01]  /*0000*/  LDC R1, c[0x0][0x28] ;  /* 0x00000a00ff017b82 */ /* 0x000fe20000000800 */
[----:B------:R-:W1:Y:S07]  /*0010*/  S2R R0, SR_TID.X ;  /* 0x0000000000007919 */ /* 0x000e6e0000002100 */
[----:B------:R-:W2:Y:S01]  /*0020*/  LDC.64 R8, c[0x0][0x228] ;  /* 0x00008a00ff087b82 */ /* 0x000ea20000000a00 */
[----:B------:R-:W-:Y:S01]  /*0030*/  ULDC.64 UR4, c[0x0][0x208] ;  /* 0x0000820000047ab9 */ /* 0x000fe20000000a00 */
[----:B------:R-:W3:Y:S06]  /*0040*/  S2R R5, SR_CTAID.X ;  /* 0x0000000000057919 */ /* 0x000eec0000002500 */
[----:B------:R-:W4:Y:S08]  /*0050*/  LDC.64 R10, c[0x0][0x218] ;  /* 0x00008600ff0a7b82 */ /* 0x000f300000000a00 */
[----:B------:R-:W5:Y:S08]  /*0060*/  LDC.64 R18, c[0x0][0x230] ;  /* 0x00008c00ff127b82 */ /* 0x000f700000000a00 */
[----:B------:R-:W5:Y:S01]  /*0070*/  LDC.64 R16, c[0x0][0x238] ;  /* 0x00008e00ff107b82 */ /* 0x000f620000000a00 */
[----:B-1----:R-:W-:-:S07]  /*0080*/  SHF.L.U32 R0, R0, 0x1, RZ ;  /* 0x0000000100007819 */ /* 0x002fce00000006ff */
[----:B------:R-:W1:Y:S01]  /*0090*/  LDC.64 R12, c[0x0][0x240] ;  /* 0x00009000ff0c7b82 */ /* 0x000e620000000a00 */
[----:B---3--:R-:W-:Y:S02]  /*00a0*/  SHF.R.S32.HI R3, RZ, 0x17, R5 ;  /* 0x00000017ff037819 */ /* 0x008fe40000011405 */
[----:B------:R-:W-:Y:S02]  /*00b0*/  LOP3.LUT R0, R0, 0xfe, RZ, 0xc0, !PT ;  /* 0x000000fe00007812 */ /* 0x000fe400078ec0ff */
[----:B------:R-:W-:Y:S02]  /*00c0*/  SGXT R3, R3, 0x1 ;  /* 0x000000010303781a */ /* 0x000fe40000000200 */
[----:B------:R-:W-:Y:S02]  /*00d0*/  LEA R0, R5, R0, 0x8 ;  /* 0x0000000005007211 */ /* 0x000fe400078e40ff */
[----:B------:R-:W3:Y:S02]  /*00e0*/  LDC.64 R4, c[0x0][0x220] ;  /* 0x00008800ff047b82 */ /* 0x000ee40000000a00 */
[----:B------:R-:W-:-:S04]  /*00f0*/  LEA.HI R3, R3, R0, RZ, 0x6 ;  /* 0x0000000003037211 */ /* 0x000fc800078f30ff */
[----:B------:R-:W-:-:S04]  /*0100*/  LOP3.LUT R3, R3, 0xffffffc0, RZ, 0xc0, !PT ;  /* 0xffffffc003037812 */ /* 0x000fc800078ec0ff */
[----:B------:R-:W-:Y:S02]  /*0110*/  IADD3 R14, R0, -R3, RZ ;  /* 0x80000003000e7210 */ /* 0x000fe40007ffe0ff */
[----:B------:R-:W1:Y:S03]  /*0120*/  LDC.64 R2, c[0x0][0x210] ;  /* 0x00008400ff027b82 */ /* 0x000e660000000a00 */
[----:B--2---:R-:W-:-:S06]  /*0130*/  IMAD.WIDE R8, R14, 0x4, R8 ;  /* 0x000000040e087825 */ /* 0x004fcc00078e0208 */
[----:B------:R-:W2:Y:S01]  /*0140*/  LDG.E.EL.64 R8, desc[UR4][R8.64] ;  /* 0x0000000408087981 */ /* 0x000ea2000c2e1b00 */
[----:B----4-:R-:W-:-:S04]  /*0150*/  IMAD.WIDE R10, R14, 0x4, R10 ;  /* 0x000000040e0a7825 */ /* 0x010fc800078e020a */
[C---:B---3--:R-:W-:Y:S02]  /*0160*/  IMAD.WIDE R4, R14.reuse, 0x4, R4 ;  /* 0x000000040e047825 */ /* 0x048fe400078e0204 */
[----:B------:R-:W3:Y:S02]  /*0170*/  LDG.E.EL.64 R10, desc[UR4][R10.64] ;  /* 0x000000040a0a7981 */ /* 0x000ee4000c2e1b00 */
[----:B-----5:R-:W-:Y:S02]  /*0180*/  IMAD.WIDE R18, R14, 0x4, R18 ;  /* 0x000000040e127825 */ /* 0x020fe400078e0212 */
[----:B------:R-:W4:Y:S02]  /*0190*/  LDG.E.EL.64 R4, desc[UR4][R4.64] ;  /* 0x0000000404047981 */ /* 0x000f24000c2e1b00 */
[----:B01----:R-:W-:-:S05]  /*01a0*/  IMAD.WIDE R2, R0, 0x4, R2 ;  /* 0x0000000400027825 */ /* 0x003fca00078e0202 */
[----:B------:R-:W3:Y:S01]  /*01b0*/  LDG.E.64 R6, desc[UR4][R2.64] ;  /* 0x0000000402067981 */ /* 0x000ee2000c1e1b00 */
[----:B------:R-:W-:-:S04]  /*01c0*/  IMAD.WIDE R14, R14, 0x4, R16 ;  /* 0x000000040e0e7825 */ /* 0x000fc800078e0210 */
[----:B------:R-:W-:Y:S02]  /*01d0*/  IMAD.WIDE R16, R0, 0x4, R12 ;  /* 0x0000000400107825 */ /* 0x000fe400078e020c */
[----:B------:R0:W5:Y:S04]  /*01e0*/  LDG.E.EL.64 R12, desc[UR4][R18.64] ;  /* 0x00000004120c7981 */ /* 0x000168000c2e1b00 */
[----:B------:R-:W5:Y:S04]  /*01f0*/  LDG.E.EL.64 R14, desc[UR4][R14.64] ;  /* 0x000000040e0e7981 */ /* 0x000f68000c2e1b00 */
[----:B------:R-:W4:Y:S01]  /*0200*/  LDG.E.64 R16, desc[UR4][R16.64] ;  /* 0x0000000410107981 */ /* 0x000f22000c1e1b00 */
[----:B0-----:R-:W-:Y:S01]  /*0210*/  HFMA2.MMA R18, -RZ, RZ, 1.625, 0 ;  /* 0x3e800000ff127435 */ /* 0x001fe200000001ff */
[----:B--2---:R-:W-:Y:S01]  /*0220*/  FADD R8, R8, 9.9999997473787516356e-06 ;  /* 0x3727c5ac08087421 */ /* 0x004fe20000000000 */
[----:B------:R-:W-:-:S03]  /*0230*/  FADD R9, R9, 9.9999997473787516356e-06 ;  /* 0x3727c5ac09097421 */ /* 0x000fc60000000000 */
[----:B------:R-:W0:Y:S08]  /*0240*/  MUFU.SQRT R20, R8 ;  /* 0x0000000800147308 */ /* 0x000e300000002000 */
[----:B------:R1:W2:Y:S01]  /*0250*/  MUFU.SQRT R21, R9 ;  /* 0x0000000900157308 */ /* 0x0002a20000002000 */
[C---:B0-----:R-:W-:Y:S02]  /*0260*/  FSETP.GT.AND P0, PT, R20.reuse, 8.50705917302346158658e+37, PT ;  /* 0x7e8000001400780b */ /* 0x041fe40003f04000 */
[----:B------:R-:W-:Y:S01]  /*0270*/  FSETP.GEU.AND P2, PT, R20, 1.175494350822287508e-38, PT ;  /* 0x008000001400780b */ /* 0x000fe20003f4e000 */
[----:B-1----:R-:W0:Y:S01]  /*0280*/  LDC.64 R8, c[0x0][0x248] ;  /* 0x00009200ff087b82 */ /* 0x002e220000000a00 */
[----:B--2---:R-:W-:-:S02]  /*0290*/  FSETP.GT.AND P1, PT, R21, 8.50705917302346158658e+37, PT ;  /* 0x7e8000001500780b */ /* 0x004fc40003f24000 */
[----:B------:R-:W-:-:S07]  /*02a0*/  FSETP.GEU.AND P3, PT, R21, 1.175494350822287508e-38, PT ;  /* 0x008000001500780b */ /* 0x000fce0003f6e000 */
[----:B------:R-:W-:-:S04]  /*02b0*/  @P0 FMUL R20, R20, 0.25 ;  /* 0x3e80000014140820 */ /* 0x000fc80000400000 */
[----:B------:R-:W-:Y:S01]  /*02c0*/  @!P2 FMUL R20, R20, 16777216 ;  /* 0x4b8000001414a820 */ /* 0x000fe20000400000 */
[----:B------:R-:W-:-:S04]  /*02d0*/  @P1 FMUL R21, R21, 0.25 ;  /* 0x3e80000015151820 */ /* 0x000fc80000400000 */
[----:B------:R-:W-:Y:S01]  /*02e0*/  @!P3 FMUL R21, R21, 16777216 ;  /* 0x4b8000001515b820 */ /* 0x000fe20000400000 */
[----:B------:R-:W1:Y:S01]  /*02f0*/  MUFU.RCP R20, R20 ;  /* 0x0000001400147308 */ /* 0x000e620000001000 */
[----:B------:R-:W-:-:S07]  /*0300*/  FSEL R19, R18, 1, P0 ;  /* 0x3f80000012137808 */ /* 0x000fce0000000000 */
[----:B------:R-:W2:Y:S01]  /*0310*/  MUFU.RCP R21, R21 ;  /* 0x0000001500157308 */ /* 0x000ea20000001000 */
[----:B------:R-:W-:Y:S01]  /*0320*/  FSEL R18, R18, 1, P1 ;  /* 0x3f80000012127808 */ /* 0x000fe20000800000 */
[----:B------:R-:W-:Y:S01]  /*0330*/  @!P2 FMUL R19, R19, 16777216 ;  /* 0x4b8000001313a820 */ /* 0x000fe20000400000 */
[----:B---3--:R-:W-:Y:S01]  /*0340*/  FADD R6, R6, R10 ;  /* 0x0000000a06067221 */ /* 0x008fe20000000000 */
[----:B------:R-:W-:Y:S02]  /*0350*/  FADD R7, R7, R11 ;  /* 0x0000000b07077221 */ /* 0x000fe40000000000 */
[----:B------:R-:W-:Y:S01]  /*0360*/  @!P3 FMUL R18, R18, 16777216 ;  /* 0x4b8000001212b820 */ /* 0x000fe20000400000 */
[----:B-1----:R-:W-:Y:S01]  /*0370*/  FMUL R19, R20, R19 ;  /* 0x0000001314137220 */ /* 0x002fe20000400000 */
[----:B----4-:R-:W-:Y:S01]  /*0380*/  FADD R4, -R4, R6 ;  /* 0x0000000604047221 */ /* 0x010fe20000000100 */
[----:B------:R-:W-:-:S03]  /*0390*/  FADD R5, -R5, R7 ;  /* 0x0000000705057221 */ /* 0x000fc60000000100 */
[----:B------:R-:W-:Y:S01]  /*03a0*/  FMUL R19, R4, R19 ;  /* 0x0000001304137220 */ /* 0x000fe20000400000 */
[----:B--2---:R-:W-:-:S03]  /*03b0*/  FMUL R18, R21, R18 ;  /* 0x0000001215127220 */ /* 0x004fc60000400000 */
[----:B-----5:R-:W-:Y:S01]  /*03c0*/  FFMA R19, R12, R19, R14 ;  /* 0x000000130c137223 */ /* 0x020fe2000000000e */
[----:B------:R-:W-:-:S04]  /*03d0*/  FMUL R18, R5, R18 ;  /* 0x0000001205127220 */ /* 0x000fc80000400000 */
[----:B------:R-:W-:Y:S01]  /*03e0*/  FFMA R18, R13, R18, R15 ;  /* 0x000000120d127223 */ /* 0x000fe2000000000f */
[----:B------:R-:W-:Y:S01]  /*03f0*/  FSETP.GEU.AND P0, PT, R19, -R16, PT ;  /* 0x800000101300720b */ /* 0x000fe20003f0e000 */
[----:B------:R-:W-:Y:S02]  /*0400*/  FADD R16, R16, R19 ;  /* 0x0000001310107221 */ /* 0x000fe40000000000 */
[----:B------:R-:W-:Y:S01]  /*0410*/  FADD R4, R17, R18 ;  /* 0x0000001211047221 */ /* 0x000fe20000000000 */
[----:B------:R-:W-:Y:S01]  /*0420*/  FSETP.GEU.AND P1, PT, R18, -R17, PT ;  /* 0x800000111200720b */ /* 0x000fe20003f2e000 */
[----:B0-----:R-:W-:Y:S01]  /*0430*/  IMAD.WIDE R8, R0, 0x4, R8 ;  /* 0x0000000400087825 */ /* 0x001fe200078e0208 */
[----:B------:R-:W-:Y:S02]  /*0440*/  FSEL R16, R16, RZ, P0 ;  /* 0x000000ff10107208 */ /* 0x000fe40000000000 */
[----:B------:R-:W-:Y:S01]  /*0450*/  FSEL R17, R4, RZ, P1 ;  /* 0x000000ff04117208 */ /* 0x000fe20000800000 */
[----:B------:R-:W-:Y:S04]  /*0460*/  STG.E.64 desc[UR4][R2.64], R6 ;  /* 0x0000000602007986 */ /* 0x000fe8000c101b04 */
[----:B------:R-:W-:Y:S01]  /*0470*/  STG.E.64 desc[UR4][R8.64], R16 ;  /* 0x0000001008007986 */ /* 0x000fe2000c101b04 */
[----:B------:R-:W-:Y:S05]  /*0480*/  EXIT ;  /* 0x000000000000794d */ /* 0x000fea0003800000 */
.L_x_0:
[----:B------:R-:W-:-:S00]  /*0490*/  BRA `(.L_x_0) ;  /* 0xfffffffc00fc7947 */ /* 0x000fc0000383ffff */
[----:B------:R-:W-:-:S00]  /*04a0*/  NOP ;  /* 0x0000000000007918 */ /* 0x000fc00000000000 */
        /* <DEDUP_REMOVED lines=13> */
.L_x_1:


//--------------------- .nv.global.init           --------------------------
	.section	.nv.global.init,"aw",@progbits
.nv.global.init:
	.type		_$_str,@object
	.size		_$_str,(_$_str_$_2 - _$_str)
_$_str:
        /*0000*/ 	.byte	0x5f, 0x5f, 0x43, 0x55, 0x44, 0x41, 0x5f, 0x46, 0x54, 0x5a, 0x00
	.type		_$_str_$_2,@object
	.size		_$_str_$_2,(.L_1 - _$_str_$_2)
_$_str_$_2:
        /*000b*/ 	.byte	0x5f, 0x5f, 0x43, 0x55, 0x44, 0x41, 0x5f, 0x50, 0x52, 0x45, 0x43, 0x5f, 0x53, 0x51, 0x52, 0x54
        /*001b*/ 	.byte	0x00
.L_1:


//--------------------- .nv.constant0.triton_poi_fused__native_batch_norm_legit_no_training_add_convolution_relu_17 --------------------------
	.section	.nv.constant0.triton_poi_fused__native_batch_norm_legit_no_training_add_convolution_relu_17,"a",@progbits
	.sectionflags	@""
	.align	4
.nv.constant0.triton_poi_fused__native_batch_norm_legit_no_training_add_convolution_relu_17:
	.zero		596
